//
// Generated by NVIDIA NVVM Compiler
//
// Compiler Build ID: CL-36424714
// Cuda compilation tools, release 13.0, V13.0.88
// Based on NVVM 20.0.0
//

.version 9.0
.target sm_100
.address_size 64

	// .globl	_Z3atbPKdS0_PdS1_iiiii
// _ZZ3atbPKdS0_PdS1_iiiiiE5cache has been demoted

.visible .entry _Z3atbPKdS0_PdS1_iiiii(
	.param .u64 .ptr .align 1 _Z3atbPKdS0_PdS1_iiiii_param_0,
	.param .u64 .ptr .align 1 _Z3atbPKdS0_PdS1_iiiii_param_1,
	.param .u64 .ptr .align 1 _Z3atbPKdS0_PdS1_iiiii_param_2,
	.param .u64 .ptr .align 1 _Z3atbPKdS0_PdS1_iiiii_param_3,
	.param .u32 _Z3atbPKdS0_PdS1_iiiii_param_4,
	.param .u32 _Z3atbPKdS0_PdS1_iiiii_param_5,
	.param .u32 _Z3atbPKdS0_PdS1_iiiii_param_6,
	.param .u32 _Z3atbPKdS0_PdS1_iiiii_param_7,
	.param .u32 _Z3atbPKdS0_PdS1_iiiii_param_8
)
{
	.reg .pred 	%p<17>;
	.reg .b32 	%r<78>;
	.reg .b64 	%rd<43>;
	.reg .b64 	%fd<48>;
	// demoted variable
	.shared .align 8 .b8 _ZZ3atbPKdS0_PdS1_iiiiiE5cache[1024];
	ld.param.u64 	%rd6, [_Z3atbPKdS0_PdS1_iiiii_param_0];
	ld.param.u64 	%rd7, [_Z3atbPKdS0_PdS1_iiiii_param_1];
	ld.param.u64 	%rd8, [_Z3atbPKdS0_PdS1_iiiii_param_2];
	ld.param.u64 	%rd5, [_Z3atbPKdS0_PdS1_iiiii_param_3];
	ld.param.u32 	%r34, [_Z3atbPKdS0_PdS1_iiiii_param_4];
	ld.param.u32 	%r35, [_Z3atbPKdS0_PdS1_iiiii_param_5];
	ld.param.u32 	%r36, [_Z3atbPKdS0_PdS1_iiiii_param_6];
	ld.param.u32 	%r37, [_Z3atbPKdS0_PdS1_iiiii_param_7];
	ld.param.u32 	%r38, [_Z3atbPKdS0_PdS1_iiiii_param_8];
	cvta.to.global.u64 	%rd1, %rd8;
	cvta.to.global.u64 	%rd2, %rd7;
	cvta.to.global.u64 	%rd3, %rd6;
	mov.u32 	%r1, %ctaid.x;
	shl.b32 	%r2, %r1, 1;
	mov.u32 	%r3, %tid.x;
	mov.u32 	%r4, %ntid.x;
	mad.lo.s32 	%r5, %r2, %r4, %r3;
	add.s32 	%r39, %r5, 64;
	setp.ge.s32 	%p1, %r39, %r36;
	shl.b32 	%r40, %r3, 3;
	mov.u32 	%r41, _ZZ3atbPKdS0_PdS1_iiiiiE5cache;
	add.s32 	%r6, %r41, %r40;
	@%p1 bra 	$L__BB0_2;
	mad.lo.s32 	%r44, %r34, %r5, %r37;
	mul.wide.s32 	%rd15, %r44, 8;
	add.s64 	%rd16, %rd3, %rd15;
	ld.global.f64 	%fd10, [%rd16];
	mad.lo.s32 	%r45, %r35, %r5, %r38;
	mul.wide.s32 	%rd17, %r45, 8;
	add.s64 	%rd18, %rd2, %rd17;
	ld.global.f64 	%fd11, [%rd18];
	mul.f64 	%fd12, %fd10, %fd11;
	st.shared.f64 	[%r6], %fd12;
	shl.b32 	%r46, %r34, 6;
	add.s32 	%r47, %r44, %r46;
	mul.wide.s32 	%rd19, %r47, 8;
	add.s64 	%rd20, %rd3, %rd19;
	ld.global.f64 	%fd13, [%rd20];
	shl.b32 	%r48, %r35, 6;
	add.s32 	%r49, %r45, %r48;
	mul.wide.s32 	%rd21, %r49, 8;
	add.s64 	%rd22, %rd2, %rd21;
	ld.global.f64 	%fd14, [%rd22];
	mul.f64 	%fd15, %fd13, %fd14;
	st.shared.f64 	[%r6+512], %fd15;
	bra.uni 	$L__BB0_5;
$L__BB0_2:
	setp.ge.s32 	%p2, %r5, %r36;
	@%p2 bra 	$L__BB0_4;
	mad.lo.s32 	%r42, %r34, %r5, %r37;
	mul.wide.s32 	%rd10, %r42, 8;
	add.s64 	%rd11, %rd3, %rd10;
	ld.global.f64 	%fd7, [%rd11];
	mad.lo.s32 	%r43, %r35, %r5, %r38;
	mul.wide.s32 	%rd12, %r43, 8;
	add.s64 	%rd13, %rd2, %rd12;
	ld.global.f64 	%fd8, [%rd13];
	mul.f64 	%fd9, %fd7, %fd8;
	st.shared.f64 	[%r6], %fd9;
	mov.b64 	%rd14, 0;
	st.shared.u64 	[%r6+512], %rd14;
	bra.uni 	$L__BB0_5;
$L__BB0_4:
	mov.b64 	%rd9, 0;
	st.shared.u64 	[%r6], %rd9;
	st.shared.u64 	[%r6+512], %rd9;
$L__BB0_5:
	bar.sync 	0;
	mov.b32 	%r69, 64;
$L__BB0_6:
	setp.ge.u32 	%p3, %r3, %r69;
	@%p3 bra 	$L__BB0_8;
	shl.b32 	%r51, %r69, 3;
	add.s32 	%r52, %r6, %r51;
	ld.shared.f64 	%fd16, [%r52];
	ld.shared.f64 	%fd17, [%r6];
	add.f64 	%fd18, %fd16, %fd17;
	st.shared.f64 	[%r6], %fd18;
	mov.b64 	%rd23, 0;
	st.shared.u64 	[%r52], %rd23;
$L__BB0_8:
	cvt.rn.f64.u32 	%fd19, %r69;
	mul.f64 	%fd20, %fd19, 0d3FE0000000000000;
	cvt.rpi.f64.f64 	%fd21, %fd20;
	cvt.rzi.s32.f64 	%r69, %fd21;
	bar.sync 	0;
	setp.gt.s32 	%p4, %r69, 1;
	@%p4 bra 	$L__BB0_6;
	setp.ne.s32 	%p5, %r3, 0;
	@%p5 bra 	$L__BB0_11;
	ld.shared.f64 	%fd22, [_ZZ3atbPKdS0_PdS1_iiiiiE5cache];
	ld.shared.f64 	%fd23, [_ZZ3atbPKdS0_PdS1_iiiiiE5cache+8];
	add.f64 	%fd24, %fd22, %fd23;
	mul.wide.s32 	%rd24, %r2, 8;
	add.s64 	%rd25, %rd1, %rd24;
	st.global.f64 	[%rd25], %fd24;
$L__BB0_11:
	bar.sync 	0;
	setp.ne.s32 	%p6, %r1, 0;
	@%p6 bra 	$L__BB0_26;
	add.s32 	%r72, %r5, %r4;
	mov.u32 	%r10, %nctaid.x;
	setp.ge.u32 	%p7, %r72, %r10;
	mul.wide.u32 	%rd26, %r3, 8;
	add.s64 	%rd4, %rd1, %rd26;
	@%p7 bra 	$L__BB0_19;
	ld.global.f64 	%fd46, [%rd4];
	shl.b32 	%r11, %r4, 1;
	add.s32 	%r53, %r5, %r11;
	max.u32 	%r54, %r10, %r53;
	sub.s32 	%r55, %r54, %r53;
	setp.gt.u32 	%p8, %r10, %r53;
	selp.u32 	%r56, 1, 0, %p8;
	selp.s32 	%r57, -1, 0, %p8;
	add.s32 	%r58, %r55, %r57;
	div.u32 	%r59, %r58, %r4;
	add.s32 	%r12, %r59, %r56;
	and.b32  	%r60, %r12, 3;
	setp.eq.s32 	%p9, %r60, 3;
	@%p9 bra 	$L__BB0_16;
	add.s32 	%r61, %r12, 1;
	and.b32  	%r62, %r61, 3;
	neg.s32 	%r70, %r62;
$L__BB0_15:
	.pragma "nounroll";
	mul.wide.u32 	%rd27, %r72, 8;
	add.s64 	%rd28, %rd1, %rd27;
	ld.global.f64 	%fd25, [%rd28];
	add.f64 	%fd46, %fd25, %fd46;
	st.global.f64 	[%rd4], %fd46;
	add.s32 	%r72, %r72, %r4;
	add.s32 	%r70, %r70, 1;
	setp.ne.s32 	%p10, %r70, 0;
	@%p10 bra 	$L__BB0_15;
$L__BB0_16:
	setp.lt.u32 	%p11, %r12, 3;
	@%p11 bra 	$L__BB0_19;
	add.s32 	%r75, %r72, %r11;
	shl.b32 	%r20, %r4, 2;
	mad.lo.s32 	%r74, %r4, 3, %r72;
	add.s32 	%r73, %r4, %r72;
$L__BB0_18:
	mul.wide.u32 	%rd29, %r72, 8;
	add.s64 	%rd30, %rd1, %rd29;
	ld.global.f64 	%fd26, [%rd30];
	add.f64 	%fd27, %fd26, %fd46;
	st.global.f64 	[%rd4], %fd27;
	add.s32 	%r63, %r72, %r4;
	mul.wide.u32 	%rd31, %r73, 8;
	add.s64 	%rd32, %rd1, %rd31;
	ld.global.f64 	%fd28, [%rd32];
	add.f64 	%fd29, %fd28, %fd27;
	st.global.f64 	[%rd4], %fd29;
	add.s32 	%r64, %r63, %r4;
	mul.wide.u32 	%rd33, %r75, 8;
	add.s64 	%rd34, %rd1, %rd33;
	ld.global.f64 	%fd30, [%rd34];
	add.f64 	%fd31, %fd30, %fd29;
	st.global.f64 	[%rd4], %fd31;
	add.s32 	%r65, %r64, %r4;
	mul.wide.u32 	%rd35, %r74, 8;
	add.s64 	%rd36, %rd1, %rd35;
	ld.global.f64 	%fd32, [%rd36];
	add.f64 	%fd46, %fd32, %fd31;
	st.global.f64 	[%rd4], %fd46;
	add.s32 	%r72, %r65, %r4;
	add.s32 	%r75, %r75, %r20;
	add.s32 	%r74, %r74, %r20;
	add.s32 	%r73, %r73, %r20;
	setp.lt.u32 	%p12, %r72, %r10;
	@%p12 bra 	$L__BB0_18;
$L__BB0_19:
	min.u32 	%r66, %r10, %r4;
	cvt.rn.f64.u32 	%fd33, %r66;
	mul.f64 	%fd34, %fd33, 0d3FE0000000000000;
	cvt.rpi.f64.f64 	%fd35, %fd34;
	cvt.rzi.s32.f64 	%r77, %fd35;
	bar.sync 	0;
	setp.lt.s32 	%p13, %r77, 2;
	@%p13 bra 	$L__BB0_23;
$L__BB0_20:
	setp.ge.s32 	%p14, %r3, %r77;
	@%p14 bra 	$L__BB0_22;
	add.s32 	%r67, %r77, %r3;
	mul.wide.u32 	%rd37, %r67, 8;
	add.s64 	%rd38, %rd1, %rd37;
	ld.global.f64 	%fd36, [%rd38];
	ld.global.f64 	%fd37, [%rd4];
	add.f64 	%fd38, %fd36, %fd37;
	st.global.f64 	[%rd4], %fd38;
	mov.b64 	%rd39, 0;
	st.global.u64 	[%rd38], %rd39;
$L__BB0_22:
	cvt.rn.f64.u32 	%fd39, %r77;
	mul.f64 	%fd40, %fd39, 0d3FE0000000000000;
	cvt.rpi.f64.f64 	%fd41, %fd40;
	cvt.rzi.s32.f64 	%r77, %fd41;
	bar.sync 	0;
	setp.gt.s32 	%p15, %r77, 1;
	@%p15 bra 	$L__BB0_20;
$L__BB0_23:
	setp.ne.s32 	%p16, %r3, 0;
	@%p16 bra 	$L__BB0_25;
	ld.global.f64 	%fd42, [%rd1];
	ld.global.f64 	%fd43, [%rd1+8];
	add.f64 	%fd44, %fd42, %fd43;
	mad.lo.s32 	%r68, %r37, %r35, %r38;
	cvta.to.global.u64 	%rd40, %rd5;
	mul.wide.s32 	%rd41, %r68, 8;
	add.s64 	%rd42, %rd40, %rd41;
	st.global.f64 	[%rd42], %fd44;
$L__BB0_25:
	bar.sync 	0;
$L__BB0_26:
	ret;

}


// ===== COMPILED SASS (sm_100) =====

	.target	sm_100

	.elftype	@"ET_EXEC"


//--------------------- .note.nv.tkinfo           --------------------------
	.section	.note.nv.tkinfo,"",@"SHT_NOTE"
	.sectionflags	@"SHF_NOTE_NV_TKINFO"
	.tkinfo
        /*0018*/ 	.word	0x00000002
        /*0030*/ 	.string	""
        /*0030*/ 	.string	"ptxas"
        /*0030*/ 	.string	"Cuda compilation tools, release 13.0, V13.0.88"
        /*0030*/ 	.string	"Build cuda_13.0.r13.0/compiler.36424714_0"
        /*0030*/ 	.string	"-arch sm_100 -m 64 "



//--------------------- .note.nv.cuinfo           --------------------------
	.section	.note.nv.cuinfo,"",@"SHT_NOTE"
	.sectionflags	@"SHF_NOTE_NV_CUINFO"
        /*0018*/ 	.short	0x0002
        /*001a*/ 	.short	0x0064
        /*001c*/ 	.short	0x0082
	.zero		2


//--------------------- .nv.info                  --------------------------
	.section	.nv.info,"",@"SHT_CUDA_INFO"
	.align	4


	//----- nvinfo : EIATTR_REGCOUNT
	.align		4
        /*0000*/ 	.byte	0x04, 0x2f
        /*0002*/ 	.short	(.L_1 - .L_0)
	.align		4
.L_0:
        /*0004*/ 	.word	index@(_Z3atbPKdS0_PdS1_iiiii)
        /*0008*/ 	.word	0x0000001e


	//----- nvinfo : EIATTR_FRAME_SIZE
	.align		4
.L_1:
        /*000c*/ 	.byte	0x04, 0x11
        /*000e*/ 	.short	(.L_3 - .L_2)
	.align		4
.L_2:
        /*0010*/ 	.word	index@(_Z3atbPKdS0_PdS1_iiiii)
        /*0014*/ 	.word	0x00000000


	//----- nvinfo : EIATTR_MIN_STACK_SIZE
	.align		4
.L_3:
        /*0018*/ 	.byte	0x04, 0x12
        /*001a*/ 	.short	(.L_5 - .L_4)
	.align		4
.L_4:
        /*001c*/ 	.word	index@(_Z3atbPKdS0_PdS1_iiiii)
        /*0020*/ 	.word	0x00000000
.L_5:


//--------------------- .nv.compat                --------------------------
	.section	.nv.compat,"",@"SHT_CUDA_COMPAT_INFO"
	.align	4
        /*0000*/ 	.byte	0x02, 0x09, 0x00, 0x00, 0x02, 0x02, 0x01, 0x00, 0x02, 0x05, 0x05, 0x00, 0x03, 0x07, 0x01, 0x01
        /*0010*/ 	.byte	0x02, 0x03, 0x00, 0x00, 0x02, 0x06, 0x01, 0x00, 0x04, 0x0b, 0x08, 0x00, 0x01, 0x00, 0x00, 0x00
        /*0020*/ 	.byte	0x00, 0x00, 0x00, 0x00


//--------------------- .nv.info._Z3atbPKdS0_PdS1_iiiii --------------------------
	.section	.nv.info._Z3atbPKdS0_PdS1_iiiii,"",@"SHT_CUDA_INFO"
	.sectionflags	@""
	.align	4


	//----- nvinfo : EIATTR_CUDA_API_VERSION
	.align		4
        /*0000*/ 	.byte	0x04, 0x37
        /*0002*/ 	.short	(.L_7 - .L_6)
.L_6:
        /*0004*/ 	.word	0x00000082


	//----- nvinfo : EIATTR_KPARAM_INFO
	.align		4
.L_7:
        /*0008*/ 	.byte	0x04, 0x17
        /*000a*/ 	.short	(.L_9 - .L_8)
.L_8:
        /*000c*/ 	.word	0x00000000
        /*0010*/ 	.short	0x0008
        /*0012*/ 	.short	0x0030
        /*0014*/ 	.byte	0x00, 0xf0, 0x11, 0x00


	//----- nvinfo : EIATTR_KPARAM_INFO
	.align		4
.L_9:
        /*0018*/ 	.byte	0x04, 0x17
        /*001a*/ 	.short	(.L_11 - .L_10)
.L_10:
        /*001c*/ 	.word	0x00000000
        /*0020*/ 	.short	0x0007
        /*0022*/ 	.short	0x002c
        /*0024*/ 	.byte	0x00, 0xf0, 0x11, 0x00


	//----- nvinfo : EIATTR_KPARAM_INFO
	.align		4
.L_11:
        /*0028*/ 	.byte	0x04, 0x17
        /*002a*/ 	.short	(.L_13 - .L_12)
.L_12:
        /*002c*/ 	.word	0x00000000
        /*0030*/ 	.short	0x0006
        /*0032*/ 	.short	0x0028
        /*0034*/ 	.byte	0x00, 0xf0, 0x11, 0x00


	//----- nvinfo : EIATTR_KPARAM_INFO
	.align		4
.L_13:
        /*0038*/ 	.byte	0x04, 0x17
        /*003a*/ 	.short	(.L_15 - .L_14)
.L_14:
        /*003c*/ 	.word	0x00000000
        /*0040*/ 	.short	0x0005
        /*0042*/ 	.short	0x0024
        /*0044*/ 	.byte	0x00, 0xf0, 0x11, 0x00


	//----- nvinfo : EIATTR_KPARAM_INFO
	.align		4
.L_15:
        /*0048*/ 	.byte	0x04, 0x17
        /*004a*/ 	.short	(.L_17 - .L_16)
.L_16:
        /*004c*/ 	.word	0x00000000
        /*0050*/ 	.short	0x0004
        /*0052*/ 	.short	0x0020
        /*0054*/ 	.byte	0x00, 0xf0, 0x11, 0x00


	//----- nvinfo : EIATTR_KPARAM_INFO
	.align		4
.L_17:
        /*0058*/ 	.byte	0x04, 0x17
        /*005a*/ 	.short	(.L_19 - .L_18)
.L_18:
        /*005c*/ 	.word	0x00000000
        /*0060*/ 	.short	0x0003
        /*0062*/ 	.short	0x0018
        /*0064*/ 	.byte	0x00, 0xf5, 0x21, 0x00


	//----- nvinfo : EIATTR_KPARAM_INFO
	.align		4
.L_19:
        /*0068*/ 	.byte	0x04, 0x17
        /*006a*/ 	.short	(.L_21 - .L_20)
.L_20:
        /*006c*/ 	.word	0x00000000
        /*0070*/ 	.short	0x0002
        /*0072*/ 	.short	0x0010
        /*0074*/ 	.byte	0x00, 0xf5, 0x21, 0x00


	//----- nvinfo : EIATTR_KPARAM_INFO
	.align		4
.L_21:
        /*0078*/ 	.byte	0x04, 0x17
        /*007a*/ 	.short	(.L_23 - .L_22)
.L_22:
        /*007c*/ 	.word	0x00000000
        /*0080*/ 	.short	0x0001
        /*0082*/ 	.short	0x0008
        /*0084*/ 	.byte	0x00, 0xf5, 0x21, 0x00


	//----- nvinfo : EIATTR_KPARAM_INFO
	.align		4
.L_23:
        /*0088*/ 	.byte	0x04, 0x17
        /*008a*/ 	.short	(.L_25 - .L_24)
.L_24:
        /*008c*/ 	.word	0x00000000
        /*0090*/ 	.short	0x0000
        /*0092*/ 	.short	0x0000
        /*0094*/ 	.byte	0x00, 0xf5, 0x21, 0x00


	//----- nvinfo : EIATTR_SPARSE_MMA_MASK
	.align		4
.L_25:
        /*0098*/ 	.byte	0x03, 0x50
        /*009a*/ 	.short	0x0000


	//----- nvinfo : EIATTR_MAXREG_COUNT
	.align		4
        /*009c*/ 	.byte	0x03, 0x1b
        /*009e*/ 	.short	0x00ff


	//----- nvinfo : EIATTR_NUM_BARRIERS
	.align		4
        /*00a0*/ 	.byte	0x02, 0x4c
        /*00a2*/ 	.byte	0x01
	.zero		1


	//----- nvinfo : EIATTR_MERCURY_ISA_VERSION
	.align		4
        /*00a4*/ 	.byte	0x03, 0x5f
        /*00a6*/ 	.short	0x0101


	//----- nvinfo : EIATTR_VRC_CTA_INIT_COUNT
	.align		4
        /*00a8*/ 	.byte	0x02, 0x4a
	.zero		1
	.zero		1


	//----- nvinfo : EIATTR_EXIT_INSTR_OFFSETS
	.align		4
        /*00ac*/ 	.byte	0x04, 0x1c
        /*00ae*/ 	.short	(.L_27 - .L_26)


	//   ....[0]....
.L_26:
        /*00b0*/ 	.word	0x00000540


	//   ....[1]....
        /*00b4*/ 	.word	0x00000cc0


	//----- nvinfo : EIATTR_CRS_STACK_SIZE
	.align		4
.L_27:
        /*00b8*/ 	.byte	0x04, 0x1e
        /*00ba*/ 	.short	(.L_29 - .L_28)
.L_28:
        /*00bc*/ 	.word	0x00000000


	//----- nvinfo : EIATTR_CBANK_PARAM_SIZE
	.align		4
.L_29:
        /*00c0*/ 	.byte	0x03, 0x19
        /*00c2*/ 	.short	0x0034


	//----- nvinfo : EIATTR_PARAM_CBANK
	.align		4
        /*00c4*/ 	.byte	0x04, 0x0a
        /*00c6*/ 	.short	(.L_31 - .L_30)
	.align		4
.L_30:
        /*00c8*/ 	.word	index@(.nv.constant0._Z3atbPKdS0_PdS1_iiiii)
        /*00cc*/ 	.short	0x0380
        /*00ce*/ 	.short	0x0034


	//----- nvinfo : EIATTR_SW_WAR
	.align		4
.L_31:
        /*00d0*/ 	.byte	0x04, 0x36
        /*00d2*/ 	.short	(.L_33 - .L_32)
.L_32:
        /*00d4*/ 	.word	0x00000008
.L_33:


//--------------------- .nv.callgraph             --------------------------
	.section	.nv.callgraph,"",@"SHT_CUDA_CALLGRAPH"
	.align	4
	.sectionentsize	8
	.align		4
        /*0000*/ 	.word	0x00000000
	.align		4
        /*0004*/ 	.word	0xffffffff
	.align		4
        /*0008*/ 	.word	0x00000000
	.align		4
        /*000c*/ 	.word	0xfffffffe
	.align		4
        /*0010*/ 	.word	0x00000000
	.align		4
        /*0014*/ 	.word	0xfffffffd
	.align		4
        /*0018*/ 	.word	0x00000000
	.align		4
        /*001c*/ 	.word	0xfffffffc


//--------------------- .text._Z3atbPKdS0_PdS1_iiiii --------------------------
	.section	.text._Z3atbPKdS0_PdS1_iiiii,"ax",@progbits
	.align	128
        .global         _Z3atbPKdS0_PdS1_iiiii
        .type           _Z3atbPKdS0_PdS1_iiiii,@function
        .size           _Z3atbPKdS0_PdS1_iiiii,(.L_x_16 - _Z3atbPKdS0_PdS1_iiiii)
        .other          _Z3atbPKdS0_PdS1_iiiii,@"STO_CUDA_ENTRY STV_DEFAULT"
_Z3atbPKdS0_PdS1_iiiii:
.text._Z3atbPKdS0_PdS1_iiiii:
[----:B------:R-:W-:Y:S01]  /*0000*/  LDC R1, c[0x0][0x37c] ;  /* 0x0000df00ff017b82 */ /* 0x000fe20000000800 */
[----:B------:R-:W0:Y:S07]  /*0010*/  S2R R14, SR_CTAID.X ;  /* 0x00000000000e7919 */ /* 0x000e2e0000002500 */
[----:B------:R-:W1:Y:S01]  /*0020*/  LDC R3, c[0x0][0x360] ;  /* 0x0000d800ff037b82 */ /* 0x000e620000000800 */
[----:B------:R-:W2:Y:S01]  /*0030*/  LDCU UR8, c[0x0][0x3a8] ;  /* 0x00007500ff0877ac */ /* 0x000ea20008000800 */
[----:B------:R-:W-:Y:S01]  /*0040*/  BSSY.RECONVERGENT B0, `(.L_x_0) ;  /* 0x0000035000007945 */ /* 0x000fe20003800200 */
[----:B------:R-:W1:Y:S01]  /*0050*/  S2R R0, SR_TID.X ;  /* 0x0000000000007919 */ /* 0x000e620000002100 */
[----:B------:R-:W-:Y:S01]  /*0060*/  UMOV UR4, 0x400 ;  /* 0x0000040000047882 */ /* 0x000fe20000000000 */
[----:B------:R-:W3:Y:S03]  /*0070*/  LDCU.64 UR6, c[0x0][0x358] ;  /* 0x00006b00ff0677ac */ /* 0x000ee60008000a00 */
[----:B------:R-:W4:Y:S01]  /*0080*/  S2UR UR5, SR_CgaCtaId ;  /* 0x00000000000579c3 */ /* 0x000f220000008800 */
[----:B0-----:R-:W-:Y:S01]  /*0090*/  IMAD.SHL.U32 R4, R14, 0x2, RZ ;  /* 0x000000020e047824 */ /* 0x001fe200078e00ff */
[----:B----4-:R-:W-:-:S03]  /*00a0*/  ULEA UR4, UR5, UR4, 0x18 ;  /* 0x0000000405047291 */ /* 0x010fc6000f8ec0ff */
[----:B-1----:R-:W-:-:S04]  /*00b0*/  IMAD R2, R4, R3, R0 ;  /* 0x0000000304027224 */ /* 0x002fc800078e0200 */
[----:B------:R-:W-:-:S05]  /*00c0*/  VIADD R5, R2, 0x40 ;  /* 0x0000004002057836 */ /* 0x000fca0000000000 */
[----:B--2---:R-:W-:Y:S02]  /*00d0*/  ISETP.GE.AND P0, PT, R5, UR8, PT ;  /* 0x0000000805007c0c */ /* 0x004fe4000bf06270 */
[----:B------:R-:W-:-:S11]  /*00e0*/  LEA R5, R0, UR4, 0x3 ;  /* 0x0000000400057c11 */ /* 0x000fd6000f8e18ff */
[----:B---3--:R-:W-:Y:S05]  /*00f0*/  @P0 BRA `(.L_x_1) ;  /* 0x0000000000580947 */ /* 0x008fea0003800000 */
[----:B------:R-:W0:Y:S01]  /*0100*/  LDC.64 R16, c[0x0][0x3a0] ;  /* 0x0000e800ff107b82 */ /* 0x000e220000000a00 */
[----:B------:R-:W0:Y:S01]  /*0110*/  LDCU UR4, c[0x0][0x3ac] ;  /* 0x00007580ff0477ac */ /* 0x000e220008000800 */
[----:B------:R-:W1:Y:S06]  /*0120*/  LDCU UR5, c[0x0][0x3b0] ;  /* 0x00007600ff0577ac */ /* 0x000e6c0008000800 */
[----:B------:R-:W2:Y:S08]  /*0130*/  LDC.64 R12, c[0x0][0x380] ;  /* 0x0000e000ff0c7b82 */ /* 0x000eb00000000a00 */
[----:B------:R-:W3:Y:S01]  /*0140*/  LDC.64 R6, c[0x0][0x388] ;  /* 0x0000e200ff067b82 */ /* 0x000ee20000000a00 */
[----:B0-----:R-:W-:-:S02]  /*0150*/  IMAD R9, R2, R16, UR4 ;  /* 0x0000000402097e24 */ /* 0x001fc4000f8e0210 */
[----:B-1----:R-:W-:-:S03]  /*0160*/  IMAD R10, R2, R17, UR5 ;  /* 0x00000005020a7e24 */ /* 0x002fc6000f8e0211 */
[----:B------:R-:W-:Y:S01]  /*0170*/  LEA R15, R16, R9, 0x6 ;  /* 0x00000009100f7211 */ /* 0x000fe200078e30ff */
[----:B------:R-:W-:Y:S02]  /*0180*/  IMAD R17, R17, 0x40, R10 ;  /* 0x0000004011117824 */ /* 0x000fe400078e020a */
[----:B--2---:R-:W-:-:S04]  /*0190*/  IMAD.WIDE R8, R9, 0x8, R12 ;  /* 0x0000000809087825 */ /* 0x004fc800078e020c */
[----:B------:R-:W-:Y:S02]  /*01a0*/  IMAD.WIDE R12, R15, 0x8, R12 ;  /* 0x000000080f0c7825 */ /* 0x000fe400078e020c */
[----:B------:R-:W2:Y:S02]  /*01b0*/  LDG.E.64 R8, desc[UR6][R8.64] ;  /* 0x0000000608087981 */ /* 0x000ea4000c1e1b00 */
[--C-:B---3--:R-:W-:Y:S02]  /*01c0*/  IMAD.WIDE R10, R10, 0x8, R6.reuse ;  /* 0x000000080a0a7825 */ /* 0x108fe400078e0206 */
[----:B------:R-:W3:Y:S02]  /*01d0*/  LDG.E.64 R12, desc[UR6][R12.64] ;  /* 0x000000060c0c7981 */ /* 0x000ee4000c1e1b00 */
[----:B------:R-:W-:Y:S02]  /*01e0*/  IMAD.WIDE R16, R17, 0x8, R6 ;  /* 0x0000000811107825 */ /* 0x000fe400078e0206 */
[----:B------:R-:W2:Y:S04]  /*01f0*/  LDG.E.64 R10, desc[UR6][R10.64] ;  /* 0x000000060a0a7981 */ /* 0x000ea8000c1e1b00 */
[----:B------:R-:W3:Y:S01]  /*0200*/  LDG.E.64 R16, desc[UR6][R16.64] ;  /* 0x0000000610107981 */ /* 0x000ee2000c1e1b00 */
[----:B--2---:R-:W-:-:S02]  /*0210*/  DMUL R6, R8, R10 ;  /* 0x0000000a08067228 */ /* 0x004fc40000000000 */
[----:B---3--:R-:W-:-:S05]  /*0220*/  DMUL R18, R12, R16 ;  /* 0x000000100c127228 */ /* 0x008fca0000000000 */
[----:B------:R2:W-:Y:S04]  /*0230*/  STS.64 [R5], R6 ;  /* 0x0000000605007388 */ /* 0x0005e80000000a00 */
[----:B------:R2:W-:Y:S01]  /*0240*/  STS.64 [R5+0x200], R18 ;  /* 0x0002001205007388 */ /* 0x0005e20000000a00 */
[----:B------:R-:W-:Y:S05]  /*0250*/  BRA `(.L_x_2) ;  /* 0x00000000004c7947 */ /* 0x000fea0003800000 */
.L_x_1:
[----:B------:R-:W-:-:S13]  /*0260*/  ISETP.GE.AND P0, PT, R2, UR8, PT ;  /* 0x0000000802007c0c */ /* 0x000fda000bf06270 */
[----:B------:R-:W-:Y:S05]  /*0270*/  @P0 BRA `(.L_x_3) ;  /* 0x00000000003c0947 */ /* 0x000fea0003800000 */
[----:B------:R-:W0:Y:S01]  /*0280*/  LDC R11, c[0x0][0x3ac] ;  /* 0x0000eb00ff0b7b82 */ /* 0x000e220000000800 */
[----:B------:R-:W0:Y:S07]  /*0290*/  LDCU.64 UR4, c[0x0][0x3a0] ;  /* 0x00007400ff0477ac */ /* 0x000e2e0008000a00 */
[----:B------:R-:W1:Y:S08]  /*02a0*/  LDC R13, c[0x0][0x3b0] ;  /* 0x0000ec00ff0d7b82 */ /* 0x000e700000000800 */
[----:B------:R-:W2:Y:S08]  /*02b0*/  LDC.64 R6, c[0x0][0x380] ;  /* 0x0000e000ff067b82 */ /* 0x000eb00000000a00 */
[----:B------:R-:W3:Y:S01]  /*02c0*/  LDC.64 R8, c[0x0][0x388] ;  /* 0x0000e200ff087b82 */ /* 0x000ee20000000a00 */
[----:B0-----:R-:W-:-:S02]  /*02d0*/  IMAD R11, R2, UR4, R11 ;  /* 0x00000004020b7c24 */ /* 0x001fc4000f8e020b */
[----:B-1----:R-:W-:Y:S02]  /*02e0*/  IMAD R13, R2, UR5, R13 ;  /* 0x00000005020d7c24 */ /* 0x002fe4000f8e020d */
[----:B--2---:R-:W-:-:S06]  /*02f0*/  IMAD.WIDE R6, R11, 0x8, R6 ;  /* 0x000000080b067825 */ /* 0x004fcc00078e0206 */
[----:B------:R-:W2:Y:S01]  /*0300*/  LDG.E.64 R6, desc[UR6][R6.64] ;  /* 0x0000000606067981 */ /* 0x000ea2000c1e1b00 */
[----:B---3--:R-:W-:-:S06]  /*0310*/  IMAD.WIDE R8, R13, 0x8, R8 ;  /* 0x000000080d087825 */ /* 0x008fcc00078e0208 */
[----:B------:R-:W2:Y:S04]  /*0320*/  LDG.E.64 R8, desc[UR6][R8.64] ;  /* 0x0000000608087981 */ /* 0x000ea8000c1e1b00 */
[----:B------:R0:W-:Y:S01]  /*0330*/  STS.64 [R5+0x200], RZ ;  /* 0x000200ff05007388 */ /* 0x0001e20000000a00 */
[----:B--2---:R-:W-:-:S07]  /*0340*/  DMUL R10, R6, R8 ;  /* 0x00000008060a7228 */ /* 0x004fce0000000000 */
[----:B------:R0:W-:Y:S01]  /*0350*/  STS.64 [R5], R10 ;  /* 0x0000000a05007388 */ /* 0x0001e20000000a00 */
[----:B------:R-:W-:Y:S05]  /*0360*/  BRA `(.L_x_2) ;  /* 0x0000000000087947 */ /* 0x000fea0003800000 */
.L_x_3:
[----:B------:R1:W-:Y:S04]  /*0370*/  STS.64 [R5], RZ ;  /* 0x000000ff05007388 */ /* 0x0003e80000000a00 */
[----:B------:R1:W-:Y:S02]  /*0380*/  STS.64 [R5+0x200], RZ ;  /* 0x000200ff05007388 */ /* 0x0003e40000000a00 */
.L_x_2:
[----:B------:R-:W-:Y:S05]  /*0390*/  BSYNC.RECONVERGENT B0 ;  /* 0x0000000000007941 */ /* 0x000fea0003800200 */
.L_x_0:
[----:B------:R-:W-:Y:S01]  /*03a0*/  BAR.SYNC.DEFER_BLOCKING 0x0 ;  /* 0x0000000000007b1d */ /* 0x000fe20000010000 */
[----:B------:R-:W-:-:S07]  /*03b0*/  MOV R12, 0x40 ;  /* 0x00000040000c7802 */ /* 0x000fce0000000f00 */
.L_x_4:
[----:B------:R-:W-:Y:S01]  /*03c0*/  ISETP.GE.U32.AND P0, PT, R0, R12, PT ;  /* 0x0000000c0000720c */ /* 0x000fe20003f06070 */
[----:B0-----:R-:W0:-:S12]  /*03d0*/  I2F.F64.U32 R10, R12 ;  /* 0x0000000c000a7312 */ /* 0x001e180000201800 */
[----:B------:R-:W-:Y:S01]  /*03e0*/  @!P0 IMAD R13, R12, 0x8, R5 ;  /* 0x000000080c0d8824 */ /* 0x000fe200078e0205 */
[----:B------:R-:W-:Y:S01]  /*03f0*/  @!P0 LDS.64 R8, [R5] ;  /* 0x0000000005088984 */ /* 0x000fe20000000a00 */
[----:B0-----:R-:W-:-:S03]  /*0400*/  DMUL R10, R10, 0.5 ;  /* 0x3fe000000a0a7828 */ /* 0x001fc60000000000 */
[----:B--2---:R-:W0:Y:S03]  /*0410*/  @!P0 LDS.64 R6, [R13] ;  /* 0x000000000d068984 */ /* 0x004e260000000a00 */
[----:B------:R-:W2:Y:S01]  /*0420*/  F2I.F64.CEIL R12, R10 ;  /* 0x0000000a000c7311 */ /* 0x000ea20000309100 */
[----:B0-----:R-:W-:-:S07]  /*0430*/  @!P0 DADD R6, R6, R8 ;  /* 0x0000000006068229 */ /* 0x001fce0000000008 */
[----:B------:R3:W-:Y:S04]  /*0440*/  @!P0 STS.64 [R5], R6 ;  /* 0x0000000605008388 */ /* 0x0007e80000000a00 */
[----:B------:R3:W-:Y:S01]  /*0450*/  @!P0 STS.64 [R13], RZ ;  /* 0x000000ff0d008388 */ /* 0x0007e20000000a00 */
[----:B------:R-:W-:Y:S01]  /*0460*/  BAR.SYNC.DEFER_BLOCKING 0x0 ;  /* 0x0000000000007b1d */ /* 0x000fe20000010000 */
[----:B--2---:R-:W-:-:S13]  /*0470*/  ISETP.GT.AND P0, PT, R12, 0x1, PT ;  /* 0x000000010c00780c */ /* 0x004fda0003f04270 */
[----:B---3--:R-:W-:Y:S05]  /*0480*/  @P0 BRA `(.L_x_4) ;  /* 0xfffffffc00cc0947 */ /* 0x008fea000383ffff */
[----:B------:R-:W-:Y:S02]  /*0490*/  ISETP.NE.AND P0, PT, R0, RZ, PT ;  /* 0x000000ff0000720c */ /* 0x000fe40003f05270 */
[----:B------:R-:W-:-:S11]  /*04a0*/  ISETP.NE.AND P1, PT, R14, RZ, PT ;  /* 0x000000ff0e00720c */ /* 0x000fd60003f25270 */
[----:B------:R-:W0:Y:S01]  /*04b0*/  @!P0 S2R R6, SR_CgaCtaId ;  /* 0x0000000000068919 */ /* 0x000e220000008800 */
[----:B-1----:R-:W-:-:S04]  /*04c0*/  @!P0 MOV R5, 0x400 ;  /* 0x0000040000058802 */ /* 0x002fc80000000f00 */
[----:B0-----:R-:W-:Y:S02]  /*04d0*/  @!P0 LEA R10, R6, R5, 0x18 ;  /* 0x00000005060a8211 */ /* 0x001fe400078ec0ff */
[----:B------:R-:W0:Y:S04]  /*04e0*/  @!P0 LDC.64 R6, c[0x0][0x390] ;  /* 0x0000e400ff068b82 */ /* 0x000e280000000a00 */
[----:B------:R-:W1:Y:S01]  /*04f0*/  @!P0 LDS.128 R8, [R10] ;  /* 0x000000000a088984 */ /* 0x000e620000000c00 */
[----:B0-----:R-:W-:Y:S01]  /*0500*/  @!P0 IMAD.WIDE R4, R4, 0x8, R6 ;  /* 0x0000000804048825 */ /* 0x001fe200078e0206 */
[----:B-1----:R-:W-:-:S07]  /*0510*/  @!P0 DADD R8, R8, R10 ;  /* 0x0000000008088229 */ /* 0x002fce000000000a */
[----:B------:R0:W-:Y:S01]  /*0520*/  @!P0 STG.E.64 desc[UR6][R4.64], R8 ;  /* 0x0000000804008986 */ /* 0x0001e2000c101b06 */
[----:B------:R-:W-:Y:S06]  /*0530*/  BAR.SYNC.DEFER_BLOCKING 0x0 ;  /* 0x0000000000007b1d */ /* 0x000fec0000010000 */
[----:B------:R-:W-:Y:S05]  /*0540*/  @P1 EXIT ;  /* 0x000000000000194d */ /* 0x000fea0003800000 */
[----:B------:R-:W1:Y:S01]  /*0550*/  LDCU UR4, c[0x0][0x370] ;  /* 0x00006e00ff0477ac */ /* 0x000e620008000800 */
[----:B0-----:R-:W0:Y:S01]  /*0560*/  LDC.64 R4, c[0x0][0x390] ;  /* 0x0000e400ff047b82 */ /* 0x001e220000000a00 */
[----:B------:R-:W-:Y:S01]  /*0570*/  IADD3 R10, PT, PT, R2, R3, RZ ;  /* 0x00000003020a7210 */ /* 0x000fe20007ffe0ff */
[----:B------:R-:W-:Y:S03]  /*0580*/  BSSY.RECONVERGENT B0, `(.L_x_5) ;  /* 0x000004c000007945 */ /* 0x000fe60003800200 */
[----:B-1----:R-:W-:Y:S01]  /*0590*/  ISETP.GE.U32.AND P0, PT, R10, UR4, PT ;  /* 0x000000040a007c0c */ /* 0x002fe2000bf06070 */
[----:B0-----:R-:W-:-:S12]  /*05a0*/  IMAD.WIDE.U32 R6, R0, 0x8, R4 ;  /* 0x0000000800067825 */ /* 0x001fd800078e0004 */
[----:B------:R-:W-:Y:S05]  /*05b0*/  @P0 BRA `(.L_x_6) ;  /* 0x0000000400200947 */ /* 0x000fea0003800000 */
[----:B------:R0:W5:Y:S01]  /*05c0*/  LDG.E.64 R12, desc[UR6][R6.64] ;  /* 0x00000006060c7981 */ /* 0x000162000c1e1b00 */
[----:B------:R-:W1:Y:S01]  /*05d0*/  I2F.U32.RP R14, R3 ;  /* 0x00000003000e7306 */ /* 0x000e620000209000 */
[C---:B------:R-:W-:Y:S01]  /*05e0*/  LEA R2, R3.reuse, R2, 0x1 ;  /* 0x0000000203027211 */ /* 0x040fe200078e08ff */
[----:B------:R-:W-:Y:S01]  /*05f0*/  BSSY.RECONVERGENT B1, `(.L_x_7) ;  /* 0x0000029000017945 */ /* 0x000fe20003800200 */
[----:B------:R-:W-:Y:S02]  /*0600*/  ISETP.NE.U32.AND P3, PT, R3, RZ, PT ;  /* 0x000000ff0300720c */ /* 0x000fe40003f65070 */
[C---:B------:R-:W-:Y:S02]  /*0610*/  ISETP.LT.U32.AND P0, PT, R2.reuse, UR4, PT ;  /* 0x0000000402007c0c */ /* 0x040fe4000bf01070 */
[----:B------:R-:W-:-:S04]  /*0620*/  VIMNMX.U32 R11, PT, PT, R2, UR4, !PT ;  /* 0x00000004020b7c48 */ /* 0x000fc8000ffe0000 */
[----:B------:R-:W-:Y:S01]  /*0630*/  IADD3 R11, PT, PT, -R2, R11, RZ ;  /* 0x0000000b020b7210 */ /* 0x000fe20007ffe1ff */
[----:B-1----:R-:W1:Y:S04]  /*0640*/  MUFU.RCP R14, R14 ;  /* 0x0000000e000e7308 */ /* 0x002e680000001000 */
[----:B------:R-:W-:Y:S02]  /*0650*/  VIADD R2, R11, 0xffffffff ;  /* 0xffffffff0b027836 */ /* 0x000fe40000000000 */
[----:B------:R-:W-:Y:S02]  /*0660*/  @!P0 IMAD.MOV R2, RZ, RZ, R11 ;  /* 0x000000ffff028224 */ /* 0x000fe400078e020b */
[----:B-1----:R-:W-:-:S04]  /*0670*/  VIADD R8, R14, 0xffffffe ;  /* 0x0ffffffe0e087836 */ /* 0x002fc80000000000 */
[----:B------:R1:W2:Y:S02]  /*0680*/  F2I.FTZ.U32.TRUNC.NTZ R9, R8 ;  /* 0x0000000800097305 */ /* 0x0002a4000021f000 */
[----:B-1----:R-:W-:Y:S01]  /*0690*/  MOV R8, RZ ;  /* 0x000000ff00087202 */ /* 0x002fe20000000f00 */
[----:B--2---:R-:W-:-:S04]  /*06a0*/  IMAD.MOV R16, RZ, RZ, -R9 ;  /* 0x000000ffff107224 */ /* 0x004fc800078e0a09 */
[----:B------:R-:W-:-:S04]  /*06b0*/  IMAD R15, R16, R3, RZ ;  /* 0x00000003100f7224 */ /* 0x000fc800078e02ff */
[----:B------:R-:W-:-:S06]  /*06c0*/  IMAD.HI.U32 R9, R9, R15, R8 ;  /* 0x0000000f09097227 */ /* 0x000fcc00078e0008 */
[----:B------:R-:W-:-:S05]  /*06d0*/  IMAD.HI.U32 R9, R9, R2, RZ ;  /* 0x0000000209097227 */ /* 0x000fca00078e00ff */
[----:B------:R-:W-:-:S05]  /*06e0*/  IADD3 R8, PT, PT, -R9, RZ, RZ ;  /* 0x000000ff09087210 */ /* 0x000fca0007ffe1ff */
[----:B------:R-:W-:-:S05]  /*06f0*/  IMAD R2, R3, R8, R2 ;  /* 0x0000000803027224 */ /* 0x000fca00078e0202 */
[----:B------:R-:W-:-:S13]  /*0700*/  ISETP.GE.U32.AND P1, PT, R2, R3, PT ;  /* 0x000000030200720c */ /* 0x000fda0003f26070 */
[----:B------:R-:W-:Y:S01]  /*0710*/  @P1 IMAD.IADD R2, R2, 0x1, -R3 ;  /* 0x0000000102021824 */ /* 0x000fe200078e0a03 */
[----:B------:R-:W-:-:S04]  /*0720*/  @P1 IADD3 R9, PT, PT, R9, 0x1, RZ ;  /* 0x0000000109091810 */ /* 0x000fc80007ffe0ff */
[----:B------:R-:W-:Y:S02]  /*0730*/  ISETP.GE.U32.AND P2, PT, R2, R3, PT ;  /* 0x000000030200720c */ /* 0x000fe40003f46070 */
[----:B------:R-:W-:-:S11]  /*0740*/  SEL R2, RZ, 0x1, !P0 ;  /* 0x00000001ff027807 */ /* 0x000fd60004000000 */
[----:B------:R-:W-:Y:S01]  /*0750*/  @P2 VIADD R9, R9, 0x1 ;  /* 0x0000000109092836 */ /* 0x000fe20000000000 */
[----:B------:R-:W-:-:S04]  /*0760*/  @!P3 LOP3.LUT R9, RZ, R3, RZ, 0x33, !PT ;  /* 0x00000003ff09b212 */ /* 0x000fc800078e33ff */
[----:B------:R-:W-:-:S04]  /*0770*/  IADD3 R8, PT, PT, R2, R9, RZ ;  /* 0x0000000902087210 */ /* 0x000fc80007ffe0ff */
[C---:B------:R-:W-:Y:S02]  /*0780*/  LOP3.LUT R2, R8.reuse, 0x3, RZ, 0xc0, !PT ;  /* 0x0000000308027812 */ /* 0x040fe400078ec0ff */
[----:B------:R-:W-:Y:S02]  /*0790*/  ISETP.GE.U32.AND P1, PT, R8, 0x3, PT ;  /* 0x000000030800780c */ /* 0x000fe40003f26070 */
[----:B------:R-:W-:Y:S01]  /*07a0*/  ISETP.NE.AND P0, PT, R2, 0x3, PT ;  /* 0x000000030200780c */ /* 0x000fe20003f05270 */
[----:B------:R-:W-:-:S12]  /*07b0*/  IMAD.MOV.U32 R2, RZ, RZ, R10 ;  /* 0x000000ffff027224 */ /* 0x000fd800078e000a */
[----:B0-----:R-:W-:Y:S05]  /*07c0*/  @!P0 BRA `(.L_x_8) ;  /* 0x00000000002c8947 */ /* 0x001fea0003800000 */
[----:B------:R-:W-:-:S04]  /*07d0*/  IADD3 R8, PT, PT, R8, 0x1, RZ ;  /* 0x0000000108087810 */ /* 0x000fc80007ffe0ff */
[----:B------:R-:W-:-:S05]  /*07e0*/  LOP3.LUT R8, R8, 0x3, RZ, 0xc0, !PT ;  /* 0x0000000308087812 */ /* 0x000fca00078ec0ff */
[----:B------:R-:W-:-:S07]  /*07f0*/  IMAD.MOV R10, RZ, RZ, -R8 ;  /* 0x000000ffff0a7224 */ /* 0x000fce00078e0a08 */
.L_x_9:
[----:B------:R-:W-:-:S06]  /*0800*/  IMAD.WIDE.U32 R8, R2, 0x8, R4 ;  /* 0x0000000802087825 */ /* 0x000fcc00078e0004 */
[----:B------:R-:W2:Y:S01]  /*0810*/  LDG.E.64 R8, desc[UR6][R8.64] ;  /* 0x0000000608087981 */ /* 0x000ea2000c1e1b00 */
[----:B------:R-:W-:Y:S01]  /*0820*/  IADD3 R10, PT, PT, R10, 0x1, RZ ;  /* 0x000000010a0a7810 */ /* 0x000fe20007ffe0ff */
[----:B------:R-:W-:-:S03]  /*0830*/  IMAD.IADD R2, R3, 0x1, R2 ;  /* 0x0000000103027824 */ /* 0x000fc600078e0202 */
[----:B------:R-:W-:Y:S01]  /*0840*/  ISETP.NE.AND P0, PT, R10, RZ, PT ;  /* 0x000000ff0a00720c */ /* 0x000fe20003f05270 */
[----:B0-2--5:R-:W-:-:S07]  /*0850*/  DADD R12, R8, R12 ;  /* 0x00000000080c7229 */ /* 0x025fce000000000c */
[----:B------:R0:W-:Y:S05]  /*0860*/  STG.E.64 desc[UR6][R6.64], R12 ;  /* 0x0000000c06007986 */ /* 0x0001ea000c101b06 */
[----:B------:R-:W-:Y:S05]  /*0870*/  @P0 BRA `(.L_x_9) ;  /* 0xfffffffc00e00947 */ /* 0x000fea000383ffff */
.L_x_8:
[----:B------:R-:W-:Y:S05]  /*0880*/  BSYNC.RECONVERGENT B1 ;  /* 0x0000000000017941 */ /* 0x000fea0003800200 */
.L_x_7:
[----:B------:R-:W-:Y:S05]  /*0890*/  @!P1 BRA `(.L_x_6) ;  /* 0x0000000000689947 */ /* 0x000fea0003800000 */
[C---:B------:R-:W-:Y:S01]  /*08a0*/  LEA R10, R3.reuse, R2, 0x1 ;  /* 0x00000002030a7211 */ /* 0x040fe200078e08ff */
[----:B------:R-:W-:Y:S02]  /*08b0*/  IMAD R9, R3, 0x3, R2 ;  /* 0x0000000303097824 */ /* 0x000fe400078e0202 */
[----:B------:R-:W-:-:S07]  /*08c0*/  IMAD.IADD R8, R2, 0x1, R3 ;  /* 0x0000000102087824 */ /* 0x000fce00078e0203 */
.L_x_10:
[----:B------:R-:W-:-:S05]  /*08d0*/  IMAD.WIDE.U32 R26, R2, 0x8, R4 ;  /* 0x00000008021a7825 */ /* 0x000fca00078e0004 */
[----:B-1----:R-:W2:Y:S01]  /*08e0*/  LDG.E.64 R14, desc[UR6][R26.64] ;  /* 0x000000061a0e7981 */ /* 0x002ea2000c1e1b00 */
[----:B------:R-:W-:Y:S01]  /*08f0*/  IMAD.WIDE.U32 R16, R8, 0x8, R4 ;  /* 0x0000000808107825 */ /* 0x000fe200078e0004 */
[----:B--2--5:R-:W-:-:S07]  /*0900*/  DADD R14, R14, R12 ;  /* 0x000000000e0e7229 */ /* 0x024fce000000000c */
[----:B------:R1:W-:Y:S04]  /*0910*/  STG.E.64 desc[UR6][R6.64], R14 ;  /* 0x0000000e06007986 */ /* 0x0003e8000c101b06 */
[----:B------:R-:W2:Y:S01]  /*0920*/  LDG.E.64 R16, desc[UR6][R16.64] ;  /* 0x0000000610107981 */ /* 0x000ea2000c1e1b00 */
[----:B------:R-:W-:Y:S01]  /*0930*/  IMAD.WIDE.U32 R20, R10, 0x8, R4 ;  /* 0x000000080a147825 */ /* 0x000fe200078e0004 */
[----:B--2---:R-:W-:-:S07]  /*0940*/  DADD R18, R14, R16 ;  /* 0x000000000e127229 */ /* 0x004fce0000000010 */
[----:B------:R1:W-:Y:S04]  /*0950*/  STG.E.64 desc[UR6][R6.64], R18 ;  /* 0x0000001206007986 */ /* 0x0003e8000c101b06 */
[----:B------:R-:W2:Y:S01]  /*0960*/  LDG.E.64 R20, desc[UR6][R20.64] ;  /* 0x0000000614147981 */ /* 0x000ea2000c1e1b00 */
[----:B------:R-:W-:Y:S01]  /*0970*/  IMAD.WIDE.U32 R24, R9, 0x8, R4 ;  /* 0x0000000809187825 */ /* 0x000fe200078e0004 */
[----:B--2---:R-:W-:-:S07]  /*0980*/  DADD R22, R18, R20 ;  /* 0x0000000012167229 */ /* 0x004fce0000000014 */
[----:B------:R1:W-:Y:S04]  /*0990*/  STG.E.64 desc[UR6][R6.64], R22 ;  /* 0x0000001606007986 */ /* 0x0003e8000c101b06 */
[----:B------:R-:W0:Y:S01]  /*09a0*/  LDG.E.64 R24, desc[UR6][R24.64] ;  /* 0x0000000618187981 */ /* 0x000e22000c1e1b00 */
[C-C-:B------:R-:W-:Y:S01]  /*09b0*/  IADD3 R2, PT, PT, R3.reuse, R2, R3.reuse ;  /* 0x0000000203027210 */ /* 0x140fe20007ffe003 */
[C---:B------:R-:W-:Y:S01]  /*09c0*/  IMAD R10, R3.reuse, 0x4, R10 ;  /* 0x00000004030a7824 */ /* 0x040fe200078e020a */
[C---:B------:R-:W-:Y:S02]  /*09d0*/  LEA R8, R3.reuse, R8, 0x2 ;  /* 0x0000000803087211 */ /* 0x040fe400078e10ff */
[C---:B------:R-:W-:Y:S02]  /*09e0*/  IADD3 R2, PT, PT, R3.reuse, R2, R3 ;  /* 0x0000000203027210 */ /* 0x040fe40007ffe003 */
[----:B------:R-:W-:-:S02]  /*09f0*/  LEA R9, R3, R9, 0x2 ;  /* 0x0000000903097211 */ /* 0x000fc400078e10ff */
[----:B------:R-:W-:Y:S01]  /*0a00*/  ISETP.GE.U32.AND P0, PT, R2, UR4, PT ;  /* 0x0000000402007c0c */ /* 0x000fe2000bf06070 */
[----:B0-----:R-:W-:-:S07]  /*0a10*/  DADD R12, R22, R24 ;  /* 0x00000000160c7229 */ /* 0x001fce0000000018 */
[----:B------:R1:W-:Y:S05]  /*0a20*/  STG.E.64 desc[UR6][R6.64], R12 ;  /* 0x0000000c06007986 */ /* 0x0003ea000c101b06 */
[----:B------:R-:W-:Y:S05]  /*0a30*/  @!P0 BRA `(.L_x_10) ;  /* 0xfffffffc00a48947 */ /* 0x000fea000383ffff */
.L_x_6:
[----:B------:R-:W-:Y:S05]  /*0a40*/  BSYNC.RECONVERGENT B0 ;  /* 0x0000000000007941 */ /* 0x000fea0003800200 */
.L_x_5:
[----:B------:R-:W-:Y:S01]  /*0a50*/  VIMNMX.U32 R4, PT, PT, R3, UR4, PT ;  /* 0x0000000403047c48 */ /* 0x000fe2000bfe0000 */
[----:B------:R-:W-:Y:S01]  /*0a60*/  BAR.SYNC.DEFER_BLOCKING 0x0 ;  /* 0x0000000000007b1d */ /* 0x000fe20000010000 */
[----:B------:R-:W-:-:S05]  /*0a70*/  ISETP.NE.AND P1, PT, R0, RZ, PT ;  /* 0x000000ff0000720c */ /* 0x000fca0003f25270 */
[----:B------:R-:W2:Y:S02]  /*0a80*/  I2F.F64.U32 R2, R4 ;  /* 0x0000000400027312 */ /* 0x000ea40000201800 */
[----:B--2---:R-:W-:-:S10]  /*0a90*/  DMUL R2, R2, 0.5 ;  /* 0x3fe0000002027828 */ /* 0x004fd40000000000 */
[----:B------:R-:W2:Y:S02]  /*0aa0*/  F2I.F64.CEIL R2, R2 ;  /* 0x0000000200027311 */ /* 0x000ea40000309100 */
[----:B--2---:R-:W-:-:S13]  /*0ab0*/  ISETP.GE.AND P0, PT, R2, 0x2, PT ;  /* 0x000000020200780c */ /* 0x004fda0003f06270 */
[----:B------:R-:W-:Y:S05]  /*0ac0*/  @!P0 BRA `(.L_x_11) ;  /* 0x0000000000408947 */ /* 0x000fea0003800000 */
[----:B01---5:R-:W-:-:S07]  /*0ad0*/  IMAD.MOV.U32 R13, RZ, RZ, R2 ;  /* 0x000000ffff0d7224 */ /* 0x023fce00078e0002 */
.L_x_12:
[----:B------:R-:W-:-:S13]  /*0ae0*/  ISETP.GE.AND P0, PT, R0, R13, PT ;  /* 0x0000000d0000720c */ /* 0x000fda0003f06270 */
[----:B------:R-:W0:Y:S01]  /*0af0*/  @!P0 LDC.64 R2, c[0x0][0x390] ;  /* 0x0000e400ff028b82 */ /* 0x000e220000000a00 */
[----:B------:R-:W-:Y:S01]  /*0b00*/  @!P0 IADD3 R5, PT, PT, R0, R13, RZ ;  /* 0x0000000d00058210 */ /* 0x000fe20007ffe0ff */
[----:B------:R-:W2:Y:S04]  /*0b10*/  @!P0 LDG.E.64 R8, desc[UR6][R6.64] ;  /* 0x0000000606088981 */ /* 0x000ea8000c1e1b00 */
[----:B0-----:R-:W-:-:S05]  /*0b20*/  @!P0 IMAD.WIDE.U32 R2, R5, 0x8, R2 ;  /* 0x0000000805028825 */ /* 0x001fca00078e0002 */
[----:B------:R-:W2:Y:S01]  /*0b30*/  @!P0 LDG.E.64 R4, desc[UR6][R2.64] ;  /* 0x0000000602048981 */ /* 0x000ea2000c1e1b00 */
[----:B------:R-:W0:Y:S02]  /*0b40*/  I2F.F64.U32 R10, R13 ;  /* 0x0000000d000a7312 */ /* 0x000e240000201800 */
[----:B0-----:R-:W-:-:S06]  /*0b50*/  DMUL R10, R10, 0.5 ;  /* 0x3fe000000a0a7828 */ /* 0x001fcc0000000000 */
[----:B------:R-:W0:Y:S01]  /*0b60*/  F2I.F64.CEIL R13, R10 ;  /* 0x0000000a000d7311 */ /* 0x000e220000309100 */
[----:B--2---:R-:W-:-:S07]  /*0b70*/  @!P0 DADD R4, R4, R8 ;  /* 0x0000000004048229 */ /* 0x004fce0000000008 */
[----:B------:R2:W-:Y:S04]  /*0b80*/  @!P0 STG.E.64 desc[UR6][R6.64], R4 ;  /* 0x0000000406008986 */ /* 0x0005e8000c101b06 */
[----:B------:R2:W-:Y:S01]  /*0b90*/  @!P0 STG.E.64 desc[UR6][R2.64], RZ ;  /* 0x000000ff02008986 */ /* 0x0005e2000c101b06 */
[----:B------:R-:W-:Y:S01]  /*0ba0*/  BAR.SYNC.DEFER_BLOCKING 0x0 ;  /* 0x0000000000007b1d */ /* 0x000fe20000010000 */
[----:B0-----:R-:W-:-:S13]  /*0bb0*/  ISETP.GT.AND P0, PT, R13, 0x1, PT ;  /* 0x000000010d00780c */ /* 0x001fda0003f04270 */
[----:B--2---:R-:W-:Y:S05]  /*0bc0*/  @P0 BRA `(.L_x_12) ;  /* 0xfffffffc00c40947 */ /* 0x004fea000383ffff */
.L_x_11:
[----:B------:R-:W-:Y:S04]  /*0bd0*/  BSSY.RECONVERGENT B0, `(.L_x_13) ;  /* 0x000000d000007945 */ /* 0x000fe80003800200 */
[----:B------:R-:W-:Y:S05]  /*0be0*/  @P1 BRA `(.L_x_14) ;  /* 0x00000000002c1947 */ /* 0x000fea0003800000 */
[----:B------:R-:W2:Y:S01]  /*0bf0*/  LDC.64 R2, c[0x0][0x390] ;  /* 0x0000e400ff027b82 */ /* 0x000ea20000000a00 */
[----:B------:R-:W3:Y:S07]  /*0c00*/  LDCU UR4, c[0x0][0x3ac] ;  /* 0x00007580ff0477ac */ /* 0x000eee0008000800 */
[----:B------:R-:W3:Y:S08]  /*0c10*/  LDC R11, c[0x0][0x3a4] ;  /* 0x0000e900ff0b7b82 */ /* 0x000ef00000000800 */
[----:B------:R-:W3:Y:S01]  /*0c20*/  LDC R0, c[0x0][0x3b0] ;  /* 0x0000ec00ff007b82 */ /* 0x000ee20000000800 */
[----:B--2---:R-:W2:Y:S07]  /*0c30*/  LDG.E.64 R4, desc[UR6][R2.64] ;  /* 0x0000000602047981 */ /* 0x004eae000c1e1b00 */
[----:B------:R-:W4:Y:S01]  /*0c40*/  LDC.64 R8, c[0x0][0x398] ;  /* 0x0000e600ff087b82 */ /* 0x000f220000000a00 */
[----:B01----:R-:W2:Y:S01]  /*0c50*/  LDG.E.64 R6, desc[UR6][R2.64+0x8] ;  /* 0x0000080602067981 */ /* 0x003ea2000c1e1b00 */
[----:B---3--:R-:W-:Y:S01]  /*0c60*/  IMAD R11, R11, UR4, R0 ;  /* 0x000000040b0b7c24 */ /* 0x008fe2000f8e0200 */
[----:B--2---:R-:W-:-:S03]  /*0c70*/  DADD R4, R4, R6 ;  /* 0x0000000004047229 */ /* 0x004fc60000000006 */
[----:B----4-:R-:W-:-:S05]  /*0c80*/  IMAD.WIDE R6, R11, 0x8, R8 ;  /* 0x000000080b067825 */ /* 0x010fca00078e0208 */
[----:B------:R2:W-:Y:S03]  /*0c90*/  STG.E.64 desc[UR6][R6.64], R4 ;  /* 0x0000000406007986 */ /* 0x0005e6000c101b06 */
.L_x_14:
[----:B------:R-:W-:Y:S05]  /*0ca0*/  BSYNC.RECONVERGENT B0 ;  /* 0x0000000000007941 */ /* 0x000fea0003800200 */
.L_x_13:
[----:B------:R-:W-:Y:S06]  /*0cb0*/  BAR.SYNC.DEFER_BLOCKING 0x0 ;  /* 0x0000000000007b1d */ /* 0x000fec0000010000 */
[----:B------:R-:W-:Y:S05]  /*0cc0*/  EXIT ;  /* 0x000000000000794d */ /* 0x000fea0003800000 */
.L_x_15:
[----:B------:R-:W-:-:S00]  /*0cd0*/  BRA `(.L_x_15) ;  /* 0xfffffffc00fc7947 */ /* 0x000fc0000383ffff */
[----:B------:R-:W-:-:S00]  /*0ce0*/  NOP ;  /* 0x0000000000007918 */ /* 0x000fc00000000000 */
        /* <DEDUP_REMOVED lines=9> */
.L_x_16:


//--------------------- .nv.shared._Z3atbPKdS0_PdS1_iiiii --------------------------
	.section	.nv.shared._Z3atbPKdS0_PdS1_iiiii,"aw",@nobits
	.sectionflags	@""
	.align	8
.nv.shared._Z3atbPKdS0_PdS1_iiiii:
	.zero		2048


//--------------------- .nv.shared.reserved.0     --------------------------
	.section	.nv.shared.reserved.0,"aw",@nobits
	.weak		__nv_reservedSMEM_offset_0_alias
	.size		__nv_reservedSMEM_offset_0_alias, 0, 64
	.other		__nv_reservedSMEM_offset_0_alias,@"STO_CUDA_RESERVED_SHARED STV_DEFAULT"
__nv_reservedSMEM_offset_0_alias:
	.zero		0
	.zero		64


//--------------------- .nv.constant0._Z3atbPKdS0_PdS1_iiiii --------------------------
	.section	.nv.constant0._Z3atbPKdS0_PdS1_iiiii,"a",@progbits
	.sectionflags	@""
	.align	4
.nv.constant0._Z3atbPKdS0_PdS1_iiiii:
	.zero		948


//--------------------- SYMBOLS --------------------------

	.type		.nv.reservedSmem.offset0,@object
	.size		.nv.reservedSmem.offset0,0x4
	.type		.nv.reservedSmem.cap,@object
	.size		.nv.reservedSmem.cap,0x4
